//
// Generated by NVIDIA NVVM Compiler
//
// Compiler Build ID: CL-36424714
// Cuda compilation tools, release 13.0, V13.0.88
// Based on NVVM 20.0.0
//

.version 9.0
.target sm_100
.address_size 64

	// .globl	_Z19weighted_sum_kerneliPfS_S_S_

.visible .entry _Z19weighted_sum_kerneliPfS_S_S_(
	.param .u32 _Z19weighted_sum_kerneliPfS_S_S__param_0,
	.param .u64 .ptr .align 1 _Z19weighted_sum_kerneliPfS_S_S__param_1,
	.param .u64 .ptr .align 1 _Z19weighted_sum_kerneliPfS_S_S__param_2,
	.param .u64 .ptr .align 1 _Z19weighted_sum_kerneliPfS_S_S__param_3,
	.param .u64 .ptr .align 1 _Z19weighted_sum_kerneliPfS_S_S__param_4
)
{
	.reg .pred 	%p<3>;
	.reg .b32 	%r<9>;
	.reg .b32 	%f<11>;
	.reg .b64 	%rd<16>;

	ld.param.u32 	%r2, [_Z19weighted_sum_kerneliPfS_S_S__param_0];
	ld.param.u64 	%rd1, [_Z19weighted_sum_kerneliPfS_S_S__param_1];
	ld.param.u64 	%rd2, [_Z19weighted_sum_kerneliPfS_S_S__param_2];
	ld.param.u64 	%rd3, [_Z19weighted_sum_kerneliPfS_S_S__param_3];
	ld.param.u64 	%rd4, [_Z19weighted_sum_kerneliPfS_S_S__param_4];
	mov.u32 	%r3, %ctaid.x;
	mov.u32 	%r4, %ctaid.y;
	mov.u32 	%r5, %nctaid.x;
	mad.lo.s32 	%r6, %r4, %r5, %r3;
	mov.u32 	%r7, %ntid.x;
	mov.u32 	%r8, %tid.x;
	mad.lo.s32 	%r1, %r6, %r7, %r8;
	setp.ge.s32 	%p1, %r1, %r2;
	@%p1 bra 	$L__BB0_4;
	cvta.to.global.u64 	%rd5, %rd3;
	cvta.to.global.u64 	%rd6, %rd1;
	mul.wide.s32 	%rd7, %r1, 4;
	add.s64 	%rd8, %rd5, %rd7;
	ld.global.f32 	%f1, [%rd8];
	add.s64 	%rd9, %rd6, %rd7;
	ld.global.f32 	%f6, [%rd9];
	mul.f32 	%f2, %f1, %f6;
	setp.eq.s64 	%p2, %rd2, 0;
	mov.f32 	%f10, 0f00000000;
	@%p2 bra 	$L__BB0_3;
	cvta.to.global.u64 	%rd10, %rd2;
	add.s64 	%rd12, %rd10, %rd7;
	ld.global.f32 	%f10, [%rd12];
$L__BB0_3:
	mov.f32 	%f7, 0f3F800000;
	sub.f32 	%f8, %f7, %f1;
	fma.rn.f32 	%f9, %f8, %f10, %f2;
	cvta.to.global.u64 	%rd13, %rd4;
	add.s64 	%rd15, %rd13, %rd7;
	st.global.f32 	[%rd15], %f9;
$L__BB0_4:
	ret;

}


// ===== COMPILED SASS (sm_100) =====

	.target	sm_100

	.elftype	@"ET_EXEC"


//--------------------- .note.nv.tkinfo           --------------------------
	.section	.note.nv.tkinfo,"",@"SHT_NOTE"
	.sectionflags	@"SHF_NOTE_NV_TKINFO"
	.tkinfo
        /*0018*/ 	.word	0x00000002
        /*0030*/ 	.string	""
        /*0030*/ 	.string	"ptxas"
        /*0030*/ 	.string	"Cuda compilation tools, release 13.0, V13.0.88"
        /*0030*/ 	.string	"Build cuda_13.0.r13.0/compiler.36424714_0"
        /*0030*/ 	.string	"-arch sm_100 -m 64 "



//--------------------- .note.nv.cuinfo           --------------------------
	.section	.note.nv.cuinfo,"",@"SHT_NOTE"
	.sectionflags	@"SHF_NOTE_NV_CUINFO"
        /*0018*/ 	.short	0x0002
        /*001a*/ 	.short	0x0064
        /*001c*/ 	.short	0x0082
	.zero		2


//--------------------- .nv.info                  --------------------------
	.section	.nv.info,"",@"SHT_CUDA_INFO"
	.align	4


	//----- nvinfo : EIATTR_REGCOUNT
	.align		4
        /*0000*/ 	.byte	0x04, 0x2f
        /*0002*/ 	.short	(.L_1 - .L_0)
	.align		4
.L_0:
        /*0004*/ 	.word	index@(_Z19weighted_sum_kerneliPfS_S_S_)
        /*0008*/ 	.word	0x00000012


	//----- nvinfo : EIATTR_FRAME_SIZE
	.align		4
.L_1:
        /*000c*/ 	.byte	0x04, 0x11
        /*000e*/ 	.short	(.L_3 - .L_2)
	.align		4
.L_2:
        /*0010*/ 	.word	index@(_Z19weighted_sum_kerneliPfS_S_S_)
        /*0014*/ 	.word	0x00000000


	//----- nvinfo : EIATTR_MIN_STACK_SIZE
	.align		4
.L_3:
        /*0018*/ 	.byte	0x04, 0x12
        /*001a*/ 	.short	(.L_5 - .L_4)
	.align		4
.L_4:
        /*001c*/ 	.word	index@(_Z19weighted_sum_kerneliPfS_S_S_)
        /*0020*/ 	.word	0x00000000
.L_5:


//--------------------- .nv.compat                --------------------------
	.section	.nv.compat,"",@"SHT_CUDA_COMPAT_INFO"
	.align	4
        /*0000*/ 	.byte	0x02, 0x09, 0x00, 0x00, 0x02, 0x02, 0x01, 0x00, 0x02, 0x05, 0x05, 0x00, 0x03, 0x07, 0x01, 0x01
        /*0010*/ 	.byte	0x02, 0x03, 0x00, 0x00, 0x02, 0x06, 0x01, 0x00, 0x04, 0x0b, 0x08, 0x00, 0x09, 0x00, 0x00, 0x00
        /*0020*/ 	.byte	0x00, 0x00, 0x00, 0x00


//--------------------- .nv.info._Z19weighted_sum_kerneliPfS_S_S_ --------------------------
	.section	.nv.info._Z19weighted_sum_kerneliPfS_S_S_,"",@"SHT_CUDA_INFO"
	.sectionflags	@""
	.align	4


	//----- nvinfo : EIATTR_CUDA_API_VERSION
	.align		4
        /*0000*/ 	.byte	0x04, 0x37
        /*0002*/ 	.short	(.L_7 - .L_6)
.L_6:
        /*0004*/ 	.word	0x00000082


	//----- nvinfo : EIATTR_KPARAM_INFO
	.align		4
.L_7:
        /*0008*/ 	.byte	0x04, 0x17
        /*000a*/ 	.short	(.L_9 - .L_8)
.L_8:
        /*000c*/ 	.word	0x00000000
        /*0010*/ 	.short	0x0004
        /*0012*/ 	.short	0x0020
        /*0014*/ 	.byte	0x00, 0xf5, 0x21, 0x00


	//----- nvinfo : EIATTR_KPARAM_INFO
	.align		4
.L_9:
        /*0018*/ 	.byte	0x04, 0x17
        /*001a*/ 	.short	(.L_11 - .L_10)
.L_10:
        /*001c*/ 	.word	0x00000000
        /*0020*/ 	.short	0x0003
        /*0022*/ 	.short	0x0018
        /*0024*/ 	.byte	0x00, 0xf5, 0x21, 0x00


	//----- nvinfo : EIATTR_KPARAM_INFO
	.align		4
.L_11:
        /*0028*/ 	.byte	0x04, 0x17
        /*002a*/ 	.short	(.L_13 - .L_12)
.L_12:
        /*002c*/ 	.word	0x00000000
        /*0030*/ 	.short	0x0002
        /*0032*/ 	.short	0x0010
        /*0034*/ 	.byte	0x00, 0xf5, 0x21, 0x00


	//----- nvinfo : EIATTR_KPARAM_INFO
	.align		4
.L_13:
        /*0038*/ 	.byte	0x04, 0x17
        /*003a*/ 	.short	(.L_15 - .L_14)
.L_14:
        /*003c*/ 	.word	0x00000000
        /*0040*/ 	.short	0x0001
        /*0042*/ 	.short	0x0008
        /*0044*/ 	.byte	0x00, 0xf5, 0x21, 0x00


	//----- nvinfo : EIATTR_KPARAM_INFO
	.align		4
.L_15:
        /*0048*/ 	.byte	0x04, 0x17
        /*004a*/ 	.short	(.L_17 - .L_16)
.L_16:
        /*004c*/ 	.word	0x00000000
        /*0050*/ 	.short	0x0000
        /*0052*/ 	.short	0x0000
        /*0054*/ 	.byte	0x00, 0xf0, 0x11, 0x00


	//----- nvinfo : EIATTR_SPARSE_MMA_MASK
	.align		4
.L_17:
        /*0058*/ 	.byte	0x03, 0x50
        /*005a*/ 	.short	0x0000


	//----- nvinfo : EIATTR_MAXREG_COUNT
	.align		4
        /*005c*/ 	.byte	0x03, 0x1b
        /*005e*/ 	.short	0x00ff


	//----- nvinfo : EIATTR_MERCURY_ISA_VERSION
	.align		4
        /*0060*/ 	.byte	0x03, 0x5f
        /*0062*/ 	.short	0x0101


	//----- nvinfo : EIATTR_VRC_CTA_INIT_COUNT
	.align		4
        /*0064*/ 	.byte	0x02, 0x4a
	.zero		1
	.zero		1


	//----- nvinfo : EIATTR_EXIT_INSTR_OFFSETS
	.align		4
        /*0068*/ 	.byte	0x04, 0x1c
        /*006a*/ 	.short	(.L_19 - .L_18)


	//   ....[0]....
.L_18:
        /*006c*/ 	.word	0x000000a0


	//   ....[1]....
        /*0070*/ 	.word	0x000001f0


	//----- nvinfo : EIATTR_CBANK_PARAM_SIZE
	.align		4
.L_19:
        /*0074*/ 	.byte	0x03, 0x19
        /*0076*/ 	.short	0x0028


	//----- nvinfo : EIATTR_PARAM_CBANK
	.align		4
        /*0078*/ 	.byte	0x04, 0x0a
        /*007a*/ 	.short	(.L_21 - .L_20)
	.align		4
.L_20:
        /*007c*/ 	.word	index@(.nv.constant0._Z19weighted_sum_kerneliPfS_S_S_)
        /*0080*/ 	.short	0x0380
        /*0082*/ 	.short	0x0028


	//----- nvinfo : EIATTR_SW_WAR
	.align		4
.L_21:
        /*0084*/ 	.byte	0x04, 0x36
        /*0086*/ 	.short	(.L_23 - .L_22)
.L_22:
        /*0088*/ 	.word	0x00000008
.L_23:


//--------------------- .nv.callgraph             --------------------------
	.section	.nv.callgraph,"",@"SHT_CUDA_CALLGRAPH"
	.align	4
	.sectionentsize	8
	.align		4
        /*0000*/ 	.word	0x00000000
	.align		4
        /*0004*/ 	.word	0xffffffff
	.align		4
        /*0008*/ 	.word	0x00000000
	.align		4
        /*000c*/ 	.word	0xfffffffe
	.align		4
        /*0010*/ 	.word	0x00000000
	.align		4
        /*0014*/ 	.word	0xfffffffd
	.align		4
        /*0018*/ 	.word	0x00000000
	.align		4
        /*001c*/ 	.word	0xfffffffc


//--------------------- .text._Z19weighted_sum_kerneliPfS_S_S_ --------------------------
	.section	.text._Z19weighted_sum_kerneliPfS_S_S_,"ax",@progbits
	.align	128
        .global         _Z19weighted_sum_kerneliPfS_S_S_
        .type           _Z19weighted_sum_kerneliPfS_S_S_,@function
        .size           _Z19weighted_sum_kerneliPfS_S_S_,(.L_x_1 - _Z19weighted_sum_kerneliPfS_S_S_)
        .other          _Z19weighted_sum_kerneliPfS_S_S_,@"STO_CUDA_ENTRY STV_DEFAULT"
_Z19weighted_sum_kerneliPfS_S_S_:
.text._Z19weighted_sum_kerneliPfS_S_S_:
[----:B------:R-:W-:Y:S01]  /*0000*/  LDC R1, c[0x0][0x37c] ;  /* 0x0000df00ff017b82 */ /* 0x000fe20000000800 */
[----:B------:R-:W0:Y:S07]  /*0010*/  S2R R0, SR_TID.X ;  /* 0x0000000000007919 */ /* 0x000e2e0000002100 */
[----:B------:R-:W-:Y:S01]  /*0020*/  S2UR UR4, SR_CTAID.X ;  /* 0x00000000000479c3 */ /* 0x000fe20000002500 */
[----:B------:R-:W1:Y:S01]  /*0030*/  LDCU UR6, c[0x0][0x370] ;  /* 0x00006e00ff0677ac */ /* 0x000e620008000800 */
[----:B------:R-:W2:Y:S06]  /*0040*/  LDCU UR7, c[0x0][0x380] ;  /* 0x00007000ff0777ac */ /* 0x000eac0008000800 */
[----:B------:R-:W1:Y:S08]  /*0050*/  S2UR UR5, SR_CTAID.Y ;  /* 0x00000000000579c3 */ /* 0x000e700000002600 */
[----:B------:R-:W0:Y:S01]  /*0060*/  LDC R11, c[0x0][0x360] ;  /* 0x0000d800ff0b7b82 */ /* 0x000e220000000800 */
[----:B-1----:R-:W-:-:S06]  /*0070*/  UIMAD UR4, UR5, UR6, UR4 ;  /* 0x00000006050472a4 */ /* 0x002fcc000f8e0204 */
[----:B0-----:R-:W-:-:S05]  /*0080*/  IMAD R11, R11, UR4, R0 ;  /* 0x000000040b0b7c24 */ /* 0x001fca000f8e0200 */
[----:B--2---:R-:W-:-:S13]  /*0090*/  ISETP.GE.AND P0, PT, R11, UR7, PT ;  /* 0x000000070b007c0c */ /* 0x004fda000bf06270 */
[----:B------:R-:W-:Y:S05]  /*00a0*/  @P0 EXIT ;  /* 0x000000000000094d */ /* 0x000fea0003800000 */
[----:B------:R-:W0:Y:S01]  /*00b0*/  LDCU.64 UR4, c[0x0][0x390] ;  /* 0x00007200ff0477ac */ /* 0x000e220008000a00 */
[----:B------:R-:W1:Y:S08]  /*00c0*/  LDC.64 R2, c[0x0][0x398] ;  /* 0x0000e600ff027b82 */ /* 0x000e700000000a00 */
[----:B------:R-:W2:Y:S01]  /*00d0*/  LDC.64 R4, c[0x0][0x388] ;  /* 0x0000e200ff047b82 */ /* 0x000ea20000000a00 */
[----:B------:R-:W-:-:S07]  /*00e0*/  HFMA2 R13, -RZ, RZ, 0, 0 ;  /* 0x00000000ff0d7431 */ /* 0x000fce00000001ff */
[----:B------:R-:W3:Y:S01]  /*00f0*/  LDC.64 R8, c[0x0][0x3a0] ;  /* 0x0000e800ff087b82 */ /* 0x000ee20000000a00 */
[----:B0-----:R-:W-:-:S04]  /*0100*/  ISETP.NE.U32.AND P0, PT, RZ, UR4, PT ;  /* 0x00000004ff007c0c */ /* 0x001fc8000bf05070 */
[----:B------:R-:W-:Y:S01]  /*0110*/  ISETP.NE.AND.EX P0, PT, RZ, UR5, PT, P0 ;  /* 0x00000005ff007c0c */ /* 0x000fe2000bf05300 */
[----:B------:R-:W0:Y:S01]  /*0120*/  LDCU.64 UR4, c[0x0][0x358] ;  /* 0x00006b00ff0477ac */ /* 0x000e220008000a00 */
[----:B-1----:R-:W-:-:S04]  /*0130*/  IMAD.WIDE R2, R11, 0x4, R2 ;  /* 0x000000040b027825 */ /* 0x002fc800078e0202 */
[----:B--2---:R-:W-:-:S07]  /*0140*/  IMAD.WIDE R4, R11, 0x4, R4 ;  /* 0x000000040b047825 */ /* 0x004fce00078e0204 */
[----:B------:R-:W1:Y:S01]  /*0150*/  @P0 LDC.64 R6, c[0x0][0x390] ;  /* 0x0000e400ff060b82 */ /* 0x000e620000000a00 */
[----:B0-----:R-:W2:Y:S04]  /*0160*/  LDG.E R2, desc[UR4][R2.64] ;  /* 0x0000000402027981 */ /* 0x001ea8000c1e1900 */
[----:B------:R-:W4:Y:S01]  /*0170*/  LDG.E R5, desc[UR4][R4.64] ;  /* 0x0000000404057981 */ /* 0x000f22000c1e1900 */
[----:B-1----:R-:W-:-:S05]  /*0180*/  @P0 IMAD.WIDE R6, R11, 0x4, R6 ;  /* 0x000000040b060825 */ /* 0x002fca00078e0206 */
[----:B------:R-:W5:Y:S01]  /*0190*/  @P0 LDG.E R13, desc[UR4][R6.64] ;  /* 0x00000004060d0981 */ /* 0x000f62000c1e1900 */
[----:B---3--:R-:W-:-:S04]  /*01a0*/  IMAD.WIDE R8, R11, 0x4, R8 ;  /* 0x000000040b087825 */ /* 0x008fc800078e0208 */
[C---:B--2---:R-:W-:Y:S01]  /*01b0*/  FADD R15, -R2.reuse, 1 ;  /* 0x3f800000020f7421 */ /* 0x044fe20000000100 */
[----:B----4-:R-:W-:-:S04]  /*01c0*/  FMUL R0, R2, R5 ;  /* 0x0000000502007220 */ /* 0x010fc80000400000 */
[----:B-----5:R-:W-:-:S05]  /*01d0*/  FFMA R13, R15, R13, R0 ;  /* 0x0000000d0f0d7223 */ /* 0x020fca0000000000 */
[----:B------:R-:W-:Y:S01]  /*01e0*/  STG.E desc[UR4][R8.64], R13 ;  /* 0x0000000d08007986 */ /* 0x000fe2000c101904 */
[----:B------:R-:W-:Y:S05]  /*01f0*/  EXIT ;  /* 0x000000000000794d */ /* 0x000fea0003800000 */
.L_x_0:
[----:B------:R-:W-:-:S00]  /*0200*/  BRA `(.L_x_0) ;  /* 0xfffffffc00fc7947 */ /* 0x000fc0000383ffff */
[----:B------:R-:W-:-:S00]  /*0210*/  NOP ;  /* 0x0000000000007918 */ /* 0x000fc00000000000 */
        /* <DEDUP_REMOVED lines=14> */
.L_x_1:


//--------------------- .nv.shared.reserved.0     --------------------------
	.section	.nv.shared.reserved.0,"aw",@nobits
	.weak		__nv_reservedSMEM_offset_0_alias
	.size		__nv_reservedSMEM_offset_0_alias, 0, 64
	.other		__nv_reservedSMEM_offset_0_alias,@"STO_CUDA_RESERVED_SHARED STV_DEFAULT"
__nv_reservedSMEM_offset_0_alias:
	.zero		0
	.zero		64


//--------------------- .nv.constant0._Z19weighted_sum_kerneliPfS_S_S_ --------------------------
	.section	.nv.constant0._Z19weighted_sum_kerneliPfS_S_S_,"a",@progbits
	.sectionflags	@""
	.align	4
.nv.constant0._Z19weighted_sum_kerneliPfS_S_S_:
	.zero		936


//--------------------- SYMBOLS --------------------------

	.type		.nv.reservedSmem.offset0,@object
	.size		.nv.reservedSmem.offset0,0x4
